//
// Generated by NVIDIA NVVM Compiler
//
// Compiler Build ID: CL-36424714
// Cuda compilation tools, release 13.0, V13.0.88
// Based on NVVM 20.0.0
//

.version 9.0
.target sm_100
.address_size 64

	// .globl	_Z21matrix_vector_productPfS_S_i

.visible .entry _Z21matrix_vector_productPfS_S_i(
	.param .u64 .ptr .align 1 _Z21matrix_vector_productPfS_S_i_param_0,
	.param .u64 .ptr .align 1 _Z21matrix_vector_productPfS_S_i_param_1,
	.param .u64 .ptr .align 1 _Z21matrix_vector_productPfS_S_i_param_2,
	.param .u32 _Z21matrix_vector_productPfS_S_i_param_3
)
{
	.reg .pred 	%p<9>;
	.reg .b32 	%r<29>;
	.reg .b32 	%f<111>;
	.reg .b64 	%rd<47>;

	ld.param.u64 	%rd16, [_Z21matrix_vector_productPfS_S_i_param_0];
	ld.param.u64 	%rd17, [_Z21matrix_vector_productPfS_S_i_param_1];
	ld.param.u64 	%rd15, [_Z21matrix_vector_productPfS_S_i_param_2];
	cvta.to.global.u64 	%rd1, %rd17;
	cvta.to.global.u64 	%rd2, %rd16;
	mov.u32 	%r1, %ntid.x;
	mov.u32 	%r2, %tid.x;
	mul.lo.s32 	%r3, %r2, %r1;
	and.b32  	%r4, %r1, 15;
	setp.lt.u32 	%p1, %r1, 16;
	mov.f32 	%f110, 0f00000000;
	mov.b32 	%r26, 0;
	@%p1 bra 	$L__BB0_3;
	and.b32  	%r26, %r1, 2032;
	and.b32  	%r20, %r1, -16;
	neg.s32 	%r24, %r20;
	mul.wide.u32 	%rd18, %r3, 4;
	add.s64 	%rd19, %rd18, %rd2;
	add.s64 	%rd44, %rd19, 32;
	add.s64 	%rd43, %rd1, 32;
	mov.f32 	%f110, 0f00000000;
$L__BB0_2:
	.pragma "nounroll";
	ld.global.f32 	%f17, [%rd44+-32];
	ld.global.f32 	%f18, [%rd43+-32];
	fma.rn.f32 	%f19, %f17, %f18, %f110;
	ld.global.f32 	%f20, [%rd44+-28];
	ld.global.f32 	%f21, [%rd43+-28];
	fma.rn.f32 	%f22, %f20, %f21, %f19;
	ld.global.f32 	%f23, [%rd44+-24];
	ld.global.f32 	%f24, [%rd43+-24];
	fma.rn.f32 	%f25, %f23, %f24, %f22;
	ld.global.f32 	%f26, [%rd44+-20];
	ld.global.f32 	%f27, [%rd43+-20];
	fma.rn.f32 	%f28, %f26, %f27, %f25;
	ld.global.f32 	%f29, [%rd44+-16];
	ld.global.f32 	%f30, [%rd43+-16];
	fma.rn.f32 	%f31, %f29, %f30, %f28;
	ld.global.f32 	%f32, [%rd44+-12];
	ld.global.f32 	%f33, [%rd43+-12];
	fma.rn.f32 	%f34, %f32, %f33, %f31;
	ld.global.f32 	%f35, [%rd44+-8];
	ld.global.f32 	%f36, [%rd43+-8];
	fma.rn.f32 	%f37, %f35, %f36, %f34;
	ld.global.f32 	%f38, [%rd44+-4];
	ld.global.f32 	%f39, [%rd43+-4];
	fma.rn.f32 	%f40, %f38, %f39, %f37;
	ld.global.f32 	%f41, [%rd44];
	ld.global.f32 	%f42, [%rd43];
	fma.rn.f32 	%f43, %f41, %f42, %f40;
	ld.global.f32 	%f44, [%rd44+4];
	ld.global.f32 	%f45, [%rd43+4];
	fma.rn.f32 	%f46, %f44, %f45, %f43;
	ld.global.f32 	%f47, [%rd44+8];
	ld.global.f32 	%f48, [%rd43+8];
	fma.rn.f32 	%f49, %f47, %f48, %f46;
	ld.global.f32 	%f50, [%rd44+12];
	ld.global.f32 	%f51, [%rd43+12];
	fma.rn.f32 	%f52, %f50, %f51, %f49;
	ld.global.f32 	%f53, [%rd44+16];
	ld.global.f32 	%f54, [%rd43+16];
	fma.rn.f32 	%f55, %f53, %f54, %f52;
	ld.global.f32 	%f56, [%rd44+20];
	ld.global.f32 	%f57, [%rd43+20];
	fma.rn.f32 	%f58, %f56, %f57, %f55;
	ld.global.f32 	%f59, [%rd44+24];
	ld.global.f32 	%f60, [%rd43+24];
	fma.rn.f32 	%f61, %f59, %f60, %f58;
	ld.global.f32 	%f62, [%rd44+28];
	ld.global.f32 	%f63, [%rd43+28];
	fma.rn.f32 	%f110, %f62, %f63, %f61;
	add.s32 	%r24, %r24, 16;
	add.s64 	%rd44, %rd44, 64;
	add.s64 	%rd43, %rd43, 64;
	setp.ne.s32 	%p2, %r24, 0;
	@%p2 bra 	$L__BB0_2;
$L__BB0_3:
	setp.eq.s32 	%p3, %r4, 0;
	@%p3 bra 	$L__BB0_12;
	and.b32  	%r10, %r1, 7;
	setp.lt.u32 	%p4, %r4, 8;
	@%p4 bra 	$L__BB0_6;
	add.s32 	%r21, %r26, %r3;
	mul.wide.u32 	%rd20, %r21, 4;
	add.s64 	%rd21, %rd2, %rd20;
	ld.global.f32 	%f65, [%rd21];
	cvt.u64.u32 	%rd22, %r26;
	mul.wide.u32 	%rd23, %r26, 4;
	add.s64 	%rd24, %rd1, %rd23;
	ld.global.f32 	%f66, [%rd24];
	fma.rn.f32 	%f67, %f65, %f66, %f110;
	cvt.u64.u32 	%rd25, %r3;
	add.s64 	%rd26, %rd22, %rd25;
	shl.b64 	%rd27, %rd26, 2;
	add.s64 	%rd28, %rd2, %rd27;
	ld.global.f32 	%f68, [%rd28+4];
	ld.global.f32 	%f69, [%rd24+4];
	fma.rn.f32 	%f70, %f68, %f69, %f67;
	ld.global.f32 	%f71, [%rd28+8];
	ld.global.f32 	%f72, [%rd24+8];
	fma.rn.f32 	%f73, %f71, %f72, %f70;
	ld.global.f32 	%f74, [%rd28+12];
	ld.global.f32 	%f75, [%rd24+12];
	fma.rn.f32 	%f76, %f74, %f75, %f73;
	ld.global.f32 	%f77, [%rd28+16];
	ld.global.f32 	%f78, [%rd24+16];
	fma.rn.f32 	%f79, %f77, %f78, %f76;
	ld.global.f32 	%f80, [%rd28+20];
	ld.global.f32 	%f81, [%rd24+20];
	fma.rn.f32 	%f82, %f80, %f81, %f79;
	ld.global.f32 	%f83, [%rd28+24];
	ld.global.f32 	%f84, [%rd24+24];
	fma.rn.f32 	%f85, %f83, %f84, %f82;
	ld.global.f32 	%f86, [%rd28+28];
	ld.global.f32 	%f87, [%rd24+28];
	fma.rn.f32 	%f110, %f86, %f87, %f85;
	add.s32 	%r26, %r26, 8;
$L__BB0_6:
	setp.eq.s32 	%p5, %r10, 0;
	@%p5 bra 	$L__BB0_12;
	and.b32  	%r13, %r1, 3;
	setp.lt.u32 	%p6, %r10, 4;
	@%p6 bra 	$L__BB0_9;
	add.s32 	%r22, %r26, %r3;
	mul.wide.u32 	%rd29, %r22, 4;
	add.s64 	%rd30, %rd2, %rd29;
	ld.global.f32 	%f89, [%rd30];
	cvt.u64.u32 	%rd31, %r26;
	mul.wide.u32 	%rd32, %r26, 4;
	add.s64 	%rd33, %rd1, %rd32;
	ld.global.f32 	%f90, [%rd33];
	fma.rn.f32 	%f91, %f89, %f90, %f110;
	cvt.u64.u32 	%rd34, %r3;
	add.s64 	%rd35, %rd31, %rd34;
	shl.b64 	%rd36, %rd35, 2;
	add.s64 	%rd37, %rd2, %rd36;
	ld.global.f32 	%f92, [%rd37+4];
	ld.global.f32 	%f93, [%rd33+4];
	fma.rn.f32 	%f94, %f92, %f93, %f91;
	ld.global.f32 	%f95, [%rd37+8];
	ld.global.f32 	%f96, [%rd33+8];
	fma.rn.f32 	%f97, %f95, %f96, %f94;
	ld.global.f32 	%f98, [%rd37+12];
	ld.global.f32 	%f99, [%rd33+12];
	fma.rn.f32 	%f110, %f98, %f99, %f97;
	add.s32 	%r26, %r26, 4;
$L__BB0_9:
	setp.eq.s32 	%p7, %r13, 0;
	@%p7 bra 	$L__BB0_12;
	mul.wide.u32 	%rd38, %r26, 4;
	add.s64 	%rd46, %rd1, %rd38;
	add.s32 	%r23, %r26, %r3;
	mul.wide.u32 	%rd39, %r23, 4;
	add.s64 	%rd45, %rd2, %rd39;
	neg.s32 	%r28, %r13;
$L__BB0_11:
	.pragma "nounroll";
	ld.global.f32 	%f100, [%rd45];
	ld.global.f32 	%f101, [%rd46];
	fma.rn.f32 	%f110, %f100, %f101, %f110;
	add.s64 	%rd46, %rd46, 4;
	add.s64 	%rd45, %rd45, 4;
	add.s32 	%r28, %r28, 1;
	setp.ne.s32 	%p8, %r28, 0;
	@%p8 bra 	$L__BB0_11;
$L__BB0_12:
	cvta.to.global.u64 	%rd40, %rd15;
	mul.wide.u32 	%rd41, %r2, 4;
	add.s64 	%rd42, %rd40, %rd41;
	st.global.f32 	[%rd42], %f110;
	ret;

}


// ===== COMPILED SASS (sm_100) =====

	.target	sm_100

	.elftype	@"ET_EXEC"


//--------------------- .note.nv.tkinfo           --------------------------
	.section	.note.nv.tkinfo,"",@"SHT_NOTE"
	.sectionflags	@"SHF_NOTE_NV_TKINFO"
	.tkinfo
        /*0018*/ 	.word	0x00000002
        /*0030*/ 	.string	""
        /*0030*/ 	.string	"ptxas"
        /*0030*/ 	.string	"Cuda compilation tools, release 13.0, V13.0.88"
        /*0030*/ 	.string	"Build cuda_13.0.r13.0/compiler.36424714_0"
        /*0030*/ 	.string	"-arch sm_100 -m 64 "



//--------------------- .note.nv.cuinfo           --------------------------
	.section	.note.nv.cuinfo,"",@"SHT_NOTE"
	.sectionflags	@"SHF_NOTE_NV_CUINFO"
        /*0018*/ 	.short	0x0002
        /*001a*/ 	.short	0x0064
        /*001c*/ 	.short	0x0082
	.zero		2


//--------------------- .nv.info                  --------------------------
	.section	.nv.info,"",@"SHT_CUDA_INFO"
	.align	4


	//----- nvinfo : EIATTR_REGCOUNT
	.align		4
        /*0000*/ 	.byte	0x04, 0x2f
        /*0002*/ 	.short	(.L_1 - .L_0)
	.align		4
.L_0:
        /*0004*/ 	.word	index@(_Z21matrix_vector_productPfS_S_i)
        /*0008*/ 	.word	0x0000001e


	//----- nvinfo : EIATTR_FRAME_SIZE
	.align		4
.L_1:
        /*000c*/ 	.byte	0x04, 0x11
        /*000e*/ 	.short	(.L_3 - .L_2)
	.align		4
.L_2:
        /*0010*/ 	.word	index@(_Z21matrix_vector_productPfS_S_i)
        /*0014*/ 	.word	0x00000000


	//----- nvinfo : EIATTR_MIN_STACK_SIZE
	.align		4
.L_3:
        /*0018*/ 	.byte	0x04, 0x12
        /*001a*/ 	.short	(.L_5 - .L_4)
	.align		4
.L_4:
        /*001c*/ 	.word	index@(_Z21matrix_vector_productPfS_S_i)
        /*0020*/ 	.word	0x00000000
.L_5:


//--------------------- .nv.compat                --------------------------
	.section	.nv.compat,"",@"SHT_CUDA_COMPAT_INFO"
	.align	4
        /*0000*/ 	.byte	0x02, 0x09, 0x00, 0x00, 0x02, 0x02, 0x01, 0x00, 0x02, 0x05, 0x05, 0x00, 0x03, 0x07, 0x01, 0x01
        /*0010*/ 	.byte	0x02, 0x03, 0x00, 0x00, 0x02, 0x06, 0x01, 0x00, 0x04, 0x0b, 0x08, 0x00, 0x09, 0x00, 0x00, 0x00
        /*0020*/ 	.byte	0x00, 0x00, 0x00, 0x00


//--------------------- .nv.info._Z21matrix_vector_productPfS_S_i --------------------------
	.section	.nv.info._Z21matrix_vector_productPfS_S_i,"",@"SHT_CUDA_INFO"
	.sectionflags	@""
	.align	4


	//----- nvinfo : EIATTR_CUDA_API_VERSION
	.align		4
        /*0000*/ 	.byte	0x04, 0x37
        /*0002*/ 	.short	(.L_7 - .L_6)
.L_6:
        /*0004*/ 	.word	0x00000082


	//----- nvinfo : EIATTR_KPARAM_INFO
	.align		4
.L_7:
        /*0008*/ 	.byte	0x04, 0x17
        /*000a*/ 	.short	(.L_9 - .L_8)
.L_8:
        /*000c*/ 	.word	0x00000000
        /*0010*/ 	.short	0x0003
        /*0012*/ 	.short	0x0018
        /*0014*/ 	.byte	0x00, 0xf0, 0x11, 0x00


	//----- nvinfo : EIATTR_KPARAM_INFO
	.align		4
.L_9:
        /*0018*/ 	.byte	0x04, 0x17
        /*001a*/ 	.short	(.L_11 - .L_10)
.L_10:
        /*001c*/ 	.word	0x00000000
        /*0020*/ 	.short	0x0002
        /*0022*/ 	.short	0x0010
        /*0024*/ 	.byte	0x00, 0xf5, 0x21, 0x00


	//----- nvinfo : EIATTR_KPARAM_INFO
	.align		4
.L_11:
        /*0028*/ 	.byte	0x04, 0x17
        /*002a*/ 	.short	(.L_13 - .L_12)
.L_12:
        /*002c*/ 	.word	0x00000000
        /*0030*/ 	.short	0x0001
        /*0032*/ 	.short	0x0008
        /*0034*/ 	.byte	0x00, 0xf5, 0x21, 0x00


	//----- nvinfo : EIATTR_KPARAM_INFO
	.align		4
.L_13:
        /*0038*/ 	.byte	0x04, 0x17
        /*003a*/ 	.short	(.L_15 - .L_14)
.L_14:
        /*003c*/ 	.word	0x00000000
        /*0040*/ 	.short	0x0000
        /*0042*/ 	.short	0x0000
        /*0044*/ 	.byte	0x00, 0xf5, 0x21, 0x00


	//----- nvinfo : EIATTR_SPARSE_MMA_MASK
	.align		4
.L_15:
        /*0048*/ 	.byte	0x03, 0x50
        /*004a*/ 	.short	0x0000


	//----- nvinfo : EIATTR_MAXREG_COUNT
	.align		4
        /*004c*/ 	.byte	0x03, 0x1b
        /*004e*/ 	.short	0x00ff


	//----- nvinfo : EIATTR_MERCURY_ISA_VERSION
	.align		4
        /*0050*/ 	.byte	0x03, 0x5f
        /*0052*/ 	.short	0x0101


	//----- nvinfo : EIATTR_VRC_CTA_INIT_COUNT
	.align		4
        /*0054*/ 	.byte	0x02, 0x4a
	.zero		1
	.zero		1


	//----- nvinfo : EIATTR_EXIT_INSTR_OFFSETS
	.align		4
        /*0058*/ 	.byte	0x04, 0x1c
        /*005a*/ 	.short	(.L_17 - .L_16)


	//   ....[0]....
.L_16:
        /*005c*/ 	.word	0x00000ac0


	//----- nvinfo : EIATTR_CBANK_PARAM_SIZE
	.align		4
.L_17:
        /*0060*/ 	.byte	0x03, 0x19
        /*0062*/ 	.short	0x001c


	//----- nvinfo : EIATTR_PARAM_CBANK
	.align		4
        /*0064*/ 	.byte	0x04, 0x0a
        /*0066*/ 	.short	(.L_19 - .L_18)
	.align		4
.L_18:
        /*0068*/ 	.word	index@(.nv.constant0._Z21matrix_vector_productPfS_S_i)
        /*006c*/ 	.short	0x0380
        /*006e*/ 	.short	0x001c


	//----- nvinfo : EIATTR_SW_WAR
	.align		4
.L_19:
        /*0070*/ 	.byte	0x04, 0x36
        /*0072*/ 	.short	(.L_21 - .L_20)
.L_20:
        /*0074*/ 	.word	0x00000008
.L_21:


//--------------------- .nv.callgraph             --------------------------
	.section	.nv.callgraph,"",@"SHT_CUDA_CALLGRAPH"
	.align	4
	.sectionentsize	8
	.align		4
        /*0000*/ 	.word	0x00000000
	.align		4
        /*0004*/ 	.word	0xffffffff
	.align		4
        /*0008*/ 	.word	0x00000000
	.align		4
        /*000c*/ 	.word	0xfffffffe
	.align		4
        /*0010*/ 	.word	0x00000000
	.align		4
        /*0014*/ 	.word	0xfffffffd
	.align		4
        /*0018*/ 	.word	0x00000000
	.align		4
        /*001c*/ 	.word	0xfffffffc


//--------------------- .text._Z21matrix_vector_productPfS_S_i --------------------------
	.section	.text._Z21matrix_vector_productPfS_S_i,"ax",@progbits
	.align	128
        .global         _Z21matrix_vector_productPfS_S_i
        .type           _Z21matrix_vector_productPfS_S_i,@function
        .size           _Z21matrix_vector_productPfS_S_i,(.L_x_7 - _Z21matrix_vector_productPfS_S_i)
        .other          _Z21matrix_vector_productPfS_S_i,@"STO_CUDA_ENTRY STV_DEFAULT"
_Z21matrix_vector_productPfS_S_i:
.text._Z21matrix_vector_productPfS_S_i:
[----:B------:R-:W-:Y:S01]  /*0000*/  LDC R1, c[0x0][0x37c] ;  /* 0x0000df00ff017b82 */ /* 0x000fe20000000800 */
[----:B------:R-:W0:Y:S01]  /*0010*/  S2R R0, SR_TID.X ;  /* 0x0000000000007919 */ /* 0x000e220000002100 */
[----:B------:R-:W1:Y:S01]  /*0020*/  LDCU UR5, c[0x0][0x360] ;  /* 0x00006c00ff0577ac */ /* 0x000e620008000800 */
[----:B------:R-:W-:Y:S01]  /*0030*/  HFMA2 R14, -RZ, RZ, 0, 0 ;  /* 0x00000000ff0e7431 */ /* 0x000fe200000001ff */
[----:B------:R-:W-:Y:S01]  /*0040*/  MOV R6, RZ ;  /* 0x000000ff00067202 */ /* 0x000fe20000000f00 */
[----:B------:R-:W2:Y:S01]  /*0050*/  LDCU.64 UR10, c[0x0][0x358] ;  /* 0x00006b00ff0a77ac */ /* 0x000ea20008000a00 */
[----:B-1----:R-:W-:Y:S02]  /*0060*/  UISETP.GE.U32.AND UP1, UPT, UR5, 0x10, UPT ;  /* 0x000000100500788c */ /* 0x002fe4000bf26070 */
[----:B------:R-:W-:-:S04]  /*0070*/  ULOP3.LUT UR8, UR5, 0xf, URZ, 0xc0, !UPT ;  /* 0x0000000f05087892 */ /* 0x000fc8000f8ec0ff */
[----:B------:R-:W-:Y:S01]  /*0080*/  UISETP.NE.AND UP0, UPT, UR8, URZ, UPT ;  /* 0x000000ff0800728c */ /* 0x000fe2000bf05270 */
[----:B0-----:R-:W-:Y:S02]  /*0090*/  IMAD R7, R0, UR5, RZ ;  /* 0x0000000500077c24 */ /* 0x001fe4000f8e02ff */
[----:B--2---:R-:W-:Y:S08]  /*00a0*/  BRA.U !UP1, `(.L_x_0) ;  /* 0x0000000509147547 */ /* 0x004ff0000b800000 */
[----:B------:R-:W0:Y:S01]  /*00b0*/  LDC.64 R2, c[0x0][0x380] ;  /* 0x0000e000ff027b82 */ /* 0x000e220000000a00 */
[----:B------:R-:W1:Y:S01]  /*00c0*/  LDCU.64 UR6, c[0x0][0x388] ;  /* 0x00007100ff0677ac */ /* 0x000e620008000a00 */
[----:B------:R-:W-:Y:S01]  /*00d0*/  MOV R14, RZ ;  /* 0x000000ff000e7202 */ /* 0x000fe20000000f00 */
[----:B------:R-:W-:Y:S02]  /*00e0*/  ULOP3.LUT UR9, UR5, 0x7f0, URZ, 0xc0, !UPT ;  /* 0x000007f005097892 */ /* 0x000fe4000f8ec0ff */
[----:B------:R-:W-:-:S04]  /*00f0*/  ULOP3.LUT UR4, UR5, 0xfffffff0, URZ, 0xc0, !UPT ;  /* 0xfffffff005047892 */ /* 0x000fc8000f8ec0ff */
[----:B------:R-:W-:Y:S01]  /*0100*/  MOV R6, UR9 ;  /* 0x0000000900067c02 */ /* 0x000fe20008000f00 */
[----:B------:R-:W-:Y:S02]  /*0110*/  UIADD3 UR4, UPT, UPT, -UR4, URZ, URZ ;  /* 0x000000ff04047290 */ /* 0x000fe4000fffe1ff */
[----:B-1----:R-:W-:-:S04]  /*0120*/  UIADD3 UR6, UP1, UPT, UR6, 0x20, URZ ;  /* 0x0000002006067890 */ /* 0x002fc8000ff3e0ff */
[----:B------:R-:W-:Y:S01]  /*0130*/  UIADD3.X UR7, UPT, UPT, URZ, UR7, URZ, UP1, !UPT ;  /* 0x00000007ff077290 */ /* 0x000fe20008ffe4ff */
[----:B0-----:R-:W-:Y:S01]  /*0140*/  IMAD.WIDE.U32 R2, R7, 0x4, R2 ;  /* 0x0000000407027825 */ /* 0x001fe200078e0002 */
[----:B------:R-:W-:Y:S02]  /*0150*/  MOV R4, UR6 ;  /* 0x0000000600047c02 */ /* 0x000fe40008000f00 */
[----:B------:R-:W-:Y:S02]  /*0160*/  IADD3 R2, P0, PT, R2, 0x20, RZ ;  /* 0x0000002002027810 */ /* 0x000fe40007f1e0ff */
[----:B------:R-:W-:Y:S02]  /*0170*/  MOV R5, UR7 ;  /* 0x0000000700057c02 */ /* 0x000fe40008000f00 */
[----:B------:R-:W-:-:S09]  /*0180*/  IADD3.X R3, PT, PT, RZ, R3, RZ, P0, !PT ;  /* 0x00000003ff037210 */ /* 0x000fd200007fe4ff */
.L_x_1:
[----:B------:R-:W2:Y:S04]  /*0190*/  LDG.E R15, desc[UR10][R2.64+-0x20] ;  /* 0xffffe00a020f7981 */ /* 0x000ea8000c1e1900 */
[----:B------:R-:W2:Y:S04]  /*01a0*/  LDG.E R16, desc[UR10][R4.64+-0x20] ;  /* 0xffffe00a04107981 */ /* 0x000ea8000c1e1900 */
[----:B------:R-:W3:Y:S04]  /*01b0*/  LDG.E R24, desc[UR10][R2.64+-0x1c] ;  /* 0xffffe40a02187981 */ /* 0x000ee8000c1e1900 */
[----:B------:R-:W3:Y:S04]  /*01c0*/  LDG.E R25, desc[UR10][R4.64+-0x1c] ;  /* 0xffffe40a04197981 */ /* 0x000ee8000c1e1900 */
[----:B------:R-:W4:Y:S04]  /*01d0*/  LDG.E R19, desc[UR10][R2.64+-0x18] ;  /* 0xffffe80a02137981 */ /* 0x000f28000c1e1900 */
[----:B------:R-:W4:Y:S04]  /*01e0*/  LDG.E R18, desc[UR10][R4.64+-0x18] ;  /* 0xffffe80a04127981 */ /* 0x000f28000c1e1900 */
[----:B------:R-:W5:Y:S04]  /*01f0*/  LDG.E R20, desc[UR10][R2.64+-0x14] ;  /* 0xffffec0a02147981 */ /* 0x000f68000c1e1900 */
        /* <DEDUP_REMOVED lines=9> */
[----:B------:R-:W5:Y:S01]  /*0290*/  LDG.E R17, desc[UR10][R4.64] ;  /* 0x0000000a04117981 */ /* 0x000f62000c1e1900 */
[----:B--2---:R-:W-:-:S03]  /*02a0*/  FFMA R15, R15, R16, R14 ;  /* 0x000000100f0f7223 */ /* 0x004fc6000000000e */
[----:B------:R-:W2:Y:S04]  /*02b0*/  LDG.E R16, desc[UR10][R2.64] ;  /* 0x0000000a02107981 */ /* 0x000ea8000c1e1900 */
[----:B------:R-:W2:Y:S01]  /*02c0*/  LDG.E R14, desc[UR10][R2.64+0x4] ;  /* 0x0000040a020e7981 */ /* 0x000ea2000c1e1900 */
[----:B---3--:R-:W-:-:S03]  /*02d0*/  FFMA R24, R24, R25, R15 ;  /* 0x0000001918187223 */ /* 0x008fc6000000000f */
[----:B------:R-:W3:Y:S01]  /*02e0*/  LDG.E R15, desc[UR10][R4.64+0x4] ;  /* 0x0000040a040f7981 */ /* 0x000ee2000c1e1900 */
[----:B----4-:R-:W-:-:S03]  /*02f0*/  FFMA R25, R19, R18, R24 ;  /* 0x0000001213197223 */ /* 0x010fc60000000018 */
[----:B------:R-:W4:Y:S04]  /*0300*/  LDG.E R18, desc[UR10][R2.64+0x8] ;  /* 0x0000080a02127981 */ /* 0x000f28000c1e1900 */
[----:B------:R-:W4:Y:S01]  /*0310*/  LDG.E R19, desc[UR10][R4.64+0x8] ;  /* 0x0000080a04137981 */ /* 0x000f22000c1e1900 */
[----:B-----5:R-:W-:-:S03]  /*0320*/  FFMA R25, R20, R21, R25 ;  /* 0x0000001514197223 */ /* 0x020fc60000000019 */
[----:B------:R-:W5:Y:S04]  /*0330*/  LDG.E R20, desc[UR10][R2.64+0xc] ;  /* 0x00000c0a02147981 */ /* 0x000f68000c1e1900 */
[----:B------:R-:W5:Y:S01]  /*0340*/  LDG.E R21, desc[UR10][R4.64+0xc] ;  /* 0x00000c0a04157981 */ /* 0x000f62000c1e1900 */
[----:B------:R-:W-:-:S03]  /*0350*/  FFMA R25, R22, R23, R25 ;  /* 0x0000001716197223 */ /* 0x000fc60000000019 */
[----:B------:R-:W5:Y:S04]  /*0360*/  LDG.E R22, desc[UR10][R2.64+0x10] ;  /* 0x0000100a02167981 */ /* 0x000f68000c1e1900 */
[----:B------:R-:W5:Y:S01]  /*0370*/  LDG.E R23, desc[UR10][R4.64+0x10] ;  /* 0x0000100a04177981 */ /* 0x000f62000c1e1900 */
[----:B------:R-:W-:-:S03]  /*0380*/  FFMA R26, R12, R13, R25 ;  /* 0x0000000d0c1a7223 */ /* 0x000fc60000000019 */
[----:B------:R-:W5:Y:S04]  /*0390*/  LDG.E R24, desc[UR10][R2.64+0x14] ;  /* 0x0000140a02187981 */ /* 0x000f68000c1e1900 */
[----:B------:R-:W5:Y:S04]  /*03a0*/  LDG.E R25, desc[UR10][R4.64+0x14] ;  /* 0x0000140a04197981 */ /* 0x000f68000c1e1900 */
[----:B------:R-:W5:Y:S01]  /*03b0*/  LDG.E R13, desc[UR10][R2.64+0x18] ;  /* 0x0000180a020d7981 */ /* 0x000f62000c1e1900 */
[----:B------:R-:W-:-:S03]  /*03c0*/  FFMA R27, R11, R8, R26 ;  /* 0x000000080b1b7223 */ /* 0x000fc6000000001a */
[----:B------:R-:W5:Y:S04]  /*03d0*/  LDG.E R12, desc[UR10][R4.64+0x18] ;  /* 0x0000180a040c7981 */ /* 0x000f68000c1e1900 */
[----:B------:R0:W5:Y:S04]  /*03e0*/  LDG.E R8, desc[UR10][R2.64+0x1c] ;  /* 0x00001c0a02087981 */ /* 0x000168000c1e1900 */
[----:B------:R1:W5:Y:S01]  /*03f0*/  LDG.E R11, desc[UR10][R4.64+0x1c] ;  /* 0x00001c0a040b7981 */ /* 0x000362000c1e1900 */
[----:B------:R-:W-:Y:S01]  /*0400*/  FFMA R9, R10, R9, R27 ;  /* 0x000000090a097223 */ /* 0x000fe2000000001b */
[----:B------:R-:W-:-:S04]  /*0410*/  UIADD3 UR4, UPT, UPT, UR4, 0x10, URZ ;  /* 0x0000001004047890 */ /* 0x000fc8000fffe0ff */
[----:B------:R-:W-:Y:S01]  /*0420*/  UISETP.NE.AND UP1, UPT, UR4, URZ, UPT ;  /* 0x000000ff0400728c */ /* 0x000fe2000bf25270 */
[----:B0-----:R-:W-:Y:S02]  /*0430*/  IADD3 R2, P0, PT, R2, 0x40, RZ ;  /* 0x0000004002027810 */ /* 0x001fe40007f1e0ff */
[----:B-1----:R-:W-:Y:S02]  /*0440*/  IADD3 R4, P1, PT, R4, 0x40, RZ ;  /* 0x0000004004047810 */ /* 0x002fe40007f3e0ff */
[----:B------:R-:W-:Y:S02]  /*0450*/  IADD3.X R3, PT, PT, RZ, R3, RZ, P0, !PT ;  /* 0x00000003ff037210 */ /* 0x000fe400007fe4ff */
[----:B------:R-:W-:Y:S01]  /*0460*/  IADD3.X R5, PT, PT, RZ, R5, RZ, P1, !PT ;  /* 0x00000005ff057210 */ /* 0x000fe20000ffe4ff */
[----:B--2---:R-:W-:-:S04]  /*0470*/  FFMA R9, R16, R17, R9 ;  /* 0x0000001110097223 */ /* 0x004fc80000000009 */
[----:B---3--:R-:W-:-:S04]  /*0480*/  FFMA R9, R14, R15, R9 ;  /* 0x0000000f0e097223 */ /* 0x008fc80000000009 */
[----:B----4-:R-:W-:-:S04]  /*0490*/  FFMA R9, R18, R19, R9 ;  /* 0x0000001312097223 */ /* 0x010fc80000000009 */
[----:B-----5:R-:W-:-:S04]  /*04a0*/  FFMA R9, R20, R21, R9 ;  /* 0x0000001514097223 */ /* 0x020fc80000000009 */
[----:B------:R-:W-:-:S04]  /*04b0*/  FFMA R9, R22, R23, R9 ;  /* 0x0000001716097223 */ /* 0x000fc80000000009 */
[----:B------:R-:W-:-:S04]  /*04c0*/  FFMA R24, R24, R25, R9 ;  /* 0x0000001918187223 */ /* 0x000fc80000000009 */
[----:B------:R-:W-:-:S04]  /*04d0*/  FFMA R13, R13, R12, R24 ;  /* 0x0000000c0d0d7223 */ /* 0x000fc80000000018 */
[----:B------:R-:W-:Y:S01]  /*04e0*/  FFMA R14, R8, R11, R13 ;  /* 0x0000000b080e7223 */ /* 0x000fe2000000000d */
[----:B------:R-:W-:Y:S06]  /*04f0*/  BRA.U UP1, `(.L_x_1) ;  /* 0xfffffffd01247547 */ /* 0x000fec000b83ffff */
.L_x_0:
[----:B------:R-:W-:Y:S05]  /*0500*/  BRA.U !UP0, `(.L_x_2) ;  /* 0x0000000508607547 */ /* 0x000fea000b800000 */
[----:B------:R-:W-:Y:S02]  /*0510*/  UISETP.GE.U32.AND UP0, UPT, UR8, 0x8, UPT ;  /* 0x000000080800788c */ /* 0x000fe4000bf06070 */
[----:B------:R-:W-:-:S04]  /*0520*/  ULOP3.LUT UR6, UR5, 0x7, URZ, 0xc0, !UPT ;  /* 0x0000000705067892 */ /* 0x000fc8000f8ec0ff */
[----:B------:R-:W-:-:S03]  /*0530*/  UISETP.NE.AND UP1, UPT, UR6, URZ, UPT ;  /* 0x000000ff0600728c */ /* 0x000fc6000bf25270 */
[----:B------:R-:W-:Y:S08]  /*0540*/  BRA.U !UP0, `(.L_x_3) ;  /* 0x00000001088c7547 */ /* 0x000ff0000b800000 */
[----:B------:R-:W0:Y:S01]  /*0550*/  LDC.64 R8, c[0x0][0x380] ;  /* 0x0000e000ff087b82 */ /* 0x000e220000000a00 */
[----:B------:R-:W1:Y:S01]  /*0560*/  LDCU.64 UR8, c[0x0][0x380] ;  /* 0x00007000ff0877ac */ /* 0x000e620008000a00 */
[CC--:B------:R-:W-:Y:S02]  /*0570*/  IADD3 R3, PT, PT, R7.reuse, R6.reuse, RZ ;  /* 0x0000000607037210 */ /* 0x0c0fe40007ffe0ff */
[----:B------:R-:W-:-:S04]  /*0580*/  IADD3 R10, P0, PT, R7, R6, RZ ;  /* 0x00000006070a7210 */ /* 0x000fc80007f1e0ff */
[----:B------:R-:W2:Y:S01]  /*0590*/  LDC.64 R4, c[0x0][0x388] ;  /* 0x0000e200ff047b82 */ /* 0x000ea20000000a00 */
[----:B0-----:R-:W-:Y:S01]  /*05a0*/  IMAD.WIDE.U32 R8, R3, 0x4, R8 ;  /* 0x0000000403087825 */ /* 0x001fe200078e0008 */
[----:B------:R-:W-:Y:S02]  /*05b0*/  IADD3.X R3, PT, PT, RZ, RZ, RZ, P0, !PT ;  /* 0x000000ffff037210 */ /* 0x000fe400007fe4ff */
[C---:B-1----:R-:W-:Y:S02]  /*05c0*/  LEA R2, P0, R10.reuse, UR8, 0x2 ;  /* 0x000000080a027c11 */ /* 0x042fe4000f8010ff */
[----:B------:R-:W3:Y:S02]  /*05d0*/  LDG.E R11, desc[UR10][R8.64] ;  /* 0x0000000a080b7981 */ /* 0x000ee4000c1e1900 */
[----:B------:R-:W-:Y:S01]  /*05e0*/  LEA.HI.X R3, R10, UR9, R3, 0x2, P0 ;  /* 0x000000090a037c11 */ /* 0x000fe200080f1403 */
[----:B--2---:R-:W-:-:S04]  /*05f0*/  IMAD.WIDE.U32 R4, R6, 0x4, R4 ;  /* 0x0000000406047825 */ /* 0x004fc800078e0004 */
[----:B------:R-:W2:Y:S04]  /*0600*/  LDG.E R13, desc[UR10][R2.64+0x4] ;  /* 0x0000040a020d7981 */ /* 0x000ea8000c1e1900 */
[----:B------:R-:W3:Y:S04]  /*0610*/  LDG.E R10, desc[UR10][R4.64] ;  /* 0x0000000a040a7981 */ /* 0x000ee8000c1e1900 */
[----:B------:R-:W2:Y:S04]  /*0620*/  LDG.E R12, desc[UR10][R4.64+0x4] ;  /* 0x0000040a040c7981 */ /* 0x000ea8000c1e1900 */
        /* <DEDUP_REMOVED lines=12> */
[----:B------:R-:W-:Y:S01]  /*06f0*/  IADD3 R6, PT, PT, R6, 0x8, RZ ;  /* 0x0000000806067810 */ /* 0x000fe20007ffe0ff */
[----:B---3--:R-:W-:-:S04]  /*0700*/  FFMA R10, R11, R10, R14 ;  /* 0x0000000a0b0a7223 */ /* 0x008fc8000000000e */
[----:B--2---:R-:W-:-:S04]  /*0710*/  FFMA R10, R13, R12, R10 ;  /* 0x0000000c0d0a7223 */ /* 0x004fc8000000000a */
[----:B----4-:R-:W-:-:S04]  /*0720*/  FFMA R10, R15, R16, R10 ;  /* 0x000000100f0a7223 */ /* 0x010fc8000000000a */
[----:B-----5:R-:W-:-:S04]  /*0730*/  FFMA R10, R17, R18, R10 ;  /* 0x00000012110a7223 */ /* 0x020fc8000000000a */
[----:B------:R-:W-:-:S04]  /*0740*/  FFMA R10, R19, R20, R10 ;  /* 0x00000014130a7223 */ /* 0x000fc8000000000a */
[----:B------:R-:W-:-:S04]  /*0750*/  FFMA R21, R21, R22, R10 ;  /* 0x0000001615157223 */ /* 0x000fc8000000000a */
[----:B------:R-:W-:-:S04]  /*0760*/  FFMA R8, R8, R9, R21 ;  /* 0x0000000908087223 */ /* 0x000fc80000000015 */
[----:B------:R-:W-:-:S07]  /*0770*/  FFMA R14, R23, R24, R8 ;  /* 0x00000018170e7223 */ /* 0x000fce0000000008 */
.L_x_3:
        /* <DEDUP_REMOVED lines=12> */
[----:B-1----:R-:W-:-:S03]  /*0840*/  LEA R2, P0, R10, UR6, 0x2 ;  /* 0x000000060a027c11 */ /* 0x002fc6000f8010ff */
[----:B------:R-:W3:Y:S01]  /*0850*/  LDG.E R9, desc[UR10][R8.64] ;  /* 0x0000000a08097981 */ /* 0x000ee2000c1e1900 */
        /* <DEDUP_REMOVED lines=8> */
[----:B------:R-:W5:Y:S01]  /*08e0*/  LDG.E R16, desc[UR10][R4.64+0xc] ;  /* 0x00000c0a04107981 */ /* 0x000f62000c1e1900 */
[----:B------:R-:W-:Y:S01]  /*08f0*/  IADD3 R6, PT, PT, R6, 0x4, RZ ;  /* 0x0000000406067810 */ /* 0x000fe20007ffe0ff */
[----:B---3--:R-:W-:-:S04]  /*0900*/  FFMA R10, R9, R10, R14 ;  /* 0x0000000a090a7223 */ /* 0x008fc8000000000e */
[----:B--2---:R-:W-:-:S04]  /*0910*/  FFMA R10, R11, R12, R10 ;  /* 0x0000000c0b0a7223 */ /* 0x004fc8000000000a */
[----:B----4-:R-:W-:-:S04]  /*0920*/  FFMA R10, R13, R15, R10 ;  /* 0x0000000f0d0a7223 */ /* 0x010fc8000000000a */
[----:B-----5:R-:W-:-:S07]  /*0930*/  FFMA R14, R17, R16, R10 ;  /* 0x00000010110e7223 */ /* 0x020fce000000000a */
.L_x_4:
[----:B------:R-:W-:Y:S05]  /*0940*/  BRA.U !UP1, `(.L_x_2) ;  /* 0x0000000109507547 */ /* 0x000fea000b800000 */
[----:B------:R-:W0:Y:S01]  /*0950*/  LDC.64 R2, c[0x0][0x388] ;  /* 0x0000e200ff027b82 */ /* 0x000e220000000a00 */
[----:B------:R-:W-:Y:S01]  /*0960*/  IADD3 R9, PT, PT, R7, R6, RZ ;  /* 0x0000000607097210 */ /* 0x000fe20007ffe0ff */
[----:B------:R-:W-:-:S06]  /*0970*/  UIADD3 UR4, UPT, UPT, -UR4, URZ, URZ ;  /* 0x000000ff04047290 */ /* 0x000fcc000fffe1ff */
[----:B------:R-:W1:Y:S01]  /*0980*/  LDC.64 R4, c[0x0][0x380] ;  /* 0x0000e000ff047b82 */ /* 0x000e620000000a00 */
[----:B0-----:R-:W-:-:S04]  /*0990*/  IMAD.WIDE.U32 R6, R6, 0x4, R2 ;  /* 0x0000000406067825 */ /* 0x001fc800078e0002 */
[----:B-1----:R-:W-:Y:S01]  /*09a0*/  IMAD.WIDE.U32 R2, R9, 0x4, R4 ;  /* 0x0000000409027825 */ /* 0x002fe200078e0004 */
[----:B------:R-:W-:-:S04]  /*09b0*/  MOV R5, R7 ;  /* 0x0000000700057202 */ /* 0x000fc80000000f00 */
[----:B------:R-:W-:-:S07]  /*09c0*/  MOV R7, R3 ;  /* 0x0000000300077202 */ /* 0x000fce0000000f00 */
.L_x_5:
[----:B------:R-:W-:Y:S02]  /*09d0*/  MOV R3, R7 ;  /* 0x0000000700037202 */ /* 0x000fe40000000f00 */
[----:B------:R-:W-:-:S04]  /*09e0*/  MOV R4, R6 ;  /* 0x0000000600047202 */ /* 0x000fc80000000f00 */
[----:B------:R0:W2:Y:S04]  /*09f0*/  LDG.E R3, desc[UR10][R2.64] ;  /* 0x0000000a02037981 */ /* 0x0000a8000c1e1900 */
[----:B------:R1:W2:Y:S01]  /*0a00*/  LDG.E R4, desc[UR10][R4.64] ;  /* 0x0000000a04047981 */ /* 0x0002a2000c1e1900 */
[----:B------:R-:W-:Y:S01]  /*0a10*/  UIADD3 UR4, UPT, UPT, UR4, 0x1, URZ ;  /* 0x0000000104047890 */ /* 0x000fe2000fffe0ff */
[----:B------:R-:W-:-:S03]  /*0a20*/  IADD3 R6, P0, PT, R6, 0x4, RZ ;  /* 0x0000000406067810 */ /* 0x000fc60007f1e0ff */
[----:B------:R-:W-:Y:S01]  /*0a30*/  UISETP.NE.AND UP0, UPT, UR4, URZ, UPT ;  /* 0x000000ff0400728c */ /* 0x000fe2000bf05270 */
[----:B0-----:R-:W-:Y:S02]  /*0a40*/  IADD3 R2, P1, PT, R2, 0x4, RZ ;  /* 0x0000000402027810 */ /* 0x001fe40007f3e0ff */
[----:B-1----:R-:W-:Y:S02]  /*0a50*/  IADD3.X R5, PT, PT, RZ, R5, RZ, P0, !PT ;  /* 0x00000005ff057210 */ /* 0x002fe400007fe4ff */
[----:B------:R-:W-:Y:S01]  /*0a60*/  IADD3.X R7, PT, PT, RZ, R7, RZ, P1, !PT ;  /* 0x00000007ff077210 */ /* 0x000fe20000ffe4ff */
[----:B--2---:R-:W-:-:S03]  /*0a70*/  FFMA R14, R3, R4, R14 ;  /* 0x00000004030e7223 */ /* 0x004fc6000000000e */
[----:B------:R-:W-:Y:S05]  /*0a80*/  BRA.U UP0, `(.L_x_5) ;  /* 0xfffffffd00d07547 */ /* 0x000fea000b83ffff */
.L_x_2:
[----:B------:R-:W0:Y:S02]  /*0a90*/  LDC.64 R2, c[0x0][0x390] ;  /* 0x0000e400ff027b82 */ /* 0x000e240000000a00 */
[----:B0-----:R-:W-:-:S05]  /*0aa0*/  IMAD.WIDE.U32 R2, R0, 0x4, R2 ;  /* 0x0000000400027825 */ /* 0x001fca00078e0002 */
[----:B------:R-:W-:Y:S01]  /*0ab0*/  STG.E desc[UR10][R2.64], R14 ;  /* 0x0000000e02007986 */ /* 0x000fe2000c10190a */
[----:B------:R-:W-:Y:S05]  /*0ac0*/  EXIT ;  /* 0x000000000000794d */ /* 0x000fea0003800000 */
.L_x_6:
[----:B------:R-:W-:-:S00]  /*0ad0*/  BRA `(.L_x_6) ;  /* 0xfffffffc00fc7947 */ /* 0x000fc0000383ffff */
[----:B------:R-:W-:-:S00]  /*0ae0*/  NOP ;  /* 0x0000000000007918 */ /* 0x000fc00000000000 */
        /* <DEDUP_REMOVED lines=9> */
.L_x_7:


//--------------------- .nv.shared.reserved.0     --------------------------
	.section	.nv.shared.reserved.0,"aw",@nobits
	.weak		__nv_reservedSMEM_offset_0_alias
	.size		__nv_reservedSMEM_offset_0_alias, 0, 64
	.other		__nv_reservedSMEM_offset_0_alias,@"STO_CUDA_RESERVED_SHARED STV_DEFAULT"
__nv_reservedSMEM_offset_0_alias:
	.zero		0
	.zero		64


//--------------------- .nv.constant0._Z21matrix_vector_productPfS_S_i --------------------------
	.section	.nv.constant0._Z21matrix_vector_productPfS_S_i,"a",@progbits
	.sectionflags	@""
	.align	4
.nv.constant0._Z21matrix_vector_productPfS_S_i:
	.zero		924


//--------------------- SYMBOLS --------------------------

	.type		.nv.reservedSmem.offset0,@object
	.size		.nv.reservedSmem.offset0,0x4
